//
// Generated by NVIDIA NVVM Compiler
//
// Compiler Build ID: CL-36424714
// Cuda compilation tools, release 13.0, V13.0.88
// Based on NVVM 20.0.0
//

.version 9.0
.target sm_100
.address_size 64

	// .globl	_Z13dotProductGPUPfS_S_i

.visible .entry _Z13dotProductGPUPfS_S_i(
	.param .u64 .ptr .align 1 _Z13dotProductGPUPfS_S_i_param_0,
	.param .u64 .ptr .align 1 _Z13dotProductGPUPfS_S_i_param_1,
	.param .u64 .ptr .align 1 _Z13dotProductGPUPfS_S_i_param_2,
	.param .u32 _Z13dotProductGPUPfS_S_i_param_3
)
{
	.reg .pred 	%p<3>;
	.reg .b32 	%r<11>;
	.reg .b32 	%f<11>;
	.reg .b64 	%rd<10>;

	ld.param.u64 	%rd3, [_Z13dotProductGPUPfS_S_i_param_0];
	ld.param.u64 	%rd4, [_Z13dotProductGPUPfS_S_i_param_1];
	ld.param.u64 	%rd5, [_Z13dotProductGPUPfS_S_i_param_2];
	ld.param.u32 	%r6, [_Z13dotProductGPUPfS_S_i_param_3];
	mov.u32 	%r7, %tid.x;
	mov.u32 	%r8, %ctaid.x;
	mov.u32 	%r1, %ntid.x;
	mad.lo.s32 	%r10, %r8, %r1, %r7;
	setp.ge.s32 	%p1, %r10, %r6;
	mov.f32 	%f10, 0f00000000;
	@%p1 bra 	$L__BB0_3;
	mov.u32 	%r9, %nctaid.x;
	mul.lo.s32 	%r3, %r1, %r9;
	cvta.to.global.u64 	%rd1, %rd3;
	cvta.to.global.u64 	%rd2, %rd4;
	mov.f32 	%f10, 0f00000000;
$L__BB0_2:
	mul.wide.s32 	%rd6, %r10, 4;
	add.s64 	%rd7, %rd1, %rd6;
	ld.global.f32 	%f6, [%rd7];
	add.s64 	%rd8, %rd2, %rd6;
	ld.global.f32 	%f7, [%rd8];
	fma.rn.f32 	%f10, %f6, %f7, %f10;
	add.s32 	%r10, %r10, %r3;
	setp.lt.s32 	%p2, %r10, %r6;
	@%p2 bra 	$L__BB0_2;
$L__BB0_3:
	cvta.to.global.u64 	%rd9, %rd5;
	atom.global.add.f32 	%f8, [%rd9], %f10;
	ret;

}


// ===== COMPILED SASS (sm_100) =====

	.target	sm_100

	.elftype	@"ET_EXEC"


//--------------------- .note.nv.tkinfo           --------------------------
	.section	.note.nv.tkinfo,"",@"SHT_NOTE"
	.sectionflags	@"SHF_NOTE_NV_TKINFO"
	.tkinfo
        /*0018*/ 	.word	0x00000002
        /*0030*/ 	.string	""
        /*0030*/ 	.string	"ptxas"
        /*0030*/ 	.string	"Cuda compilation tools, release 13.0, V13.0.88"
        /*0030*/ 	.string	"Build cuda_13.0.r13.0/compiler.36424714_0"
        /*0030*/ 	.string	"-arch sm_100 -m 64 "



//--------------------- .note.nv.cuinfo           --------------------------
	.section	.note.nv.cuinfo,"",@"SHT_NOTE"
	.sectionflags	@"SHF_NOTE_NV_CUINFO"
        /*0018*/ 	.short	0x0002
        /*001a*/ 	.short	0x0064
        /*001c*/ 	.short	0x0082
	.zero		2


//--------------------- .nv.info                  --------------------------
	.section	.nv.info,"",@"SHT_CUDA_INFO"
	.align	4


	//----- nvinfo : EIATTR_REGCOUNT
	.align		4
        /*0000*/ 	.byte	0x04, 0x2f
        /*0002*/ 	.short	(.L_1 - .L_0)
	.align		4
.L_0:
        /*0004*/ 	.word	index@(_Z13dotProductGPUPfS_S_i)
        /*0008*/ 	.word	0x00000012


	//----- nvinfo : EIATTR_FRAME_SIZE
	.align		4
.L_1:
        /*000c*/ 	.byte	0x04, 0x11
        /*000e*/ 	.short	(.L_3 - .L_2)
	.align		4
.L_2:
        /*0010*/ 	.word	index@(_Z13dotProductGPUPfS_S_i)
        /*0014*/ 	.word	0x00000000


	//----- nvinfo : EIATTR_MIN_STACK_SIZE
	.align		4
.L_3:
        /*0018*/ 	.byte	0x04, 0x12
        /*001a*/ 	.short	(.L_5 - .L_4)
	.align		4
.L_4:
        /*001c*/ 	.word	index@(_Z13dotProductGPUPfS_S_i)
        /*0020*/ 	.word	0x00000000
.L_5:


//--------------------- .nv.compat                --------------------------
	.section	.nv.compat,"",@"SHT_CUDA_COMPAT_INFO"
	.align	4
        /*0000*/ 	.byte	0x02, 0x09, 0x00, 0x00, 0x02, 0x02, 0x01, 0x00, 0x02, 0x05, 0x05, 0x00, 0x03, 0x07, 0x01, 0x01
        /*0010*/ 	.byte	0x02, 0x03, 0x00, 0x00, 0x02, 0x06, 0x01, 0x00, 0x04, 0x0b, 0x08, 0x00, 0x09, 0x00, 0x00, 0x00
        /*0020*/ 	.byte	0x00, 0x00, 0x00, 0x00


//--------------------- .nv.info._Z13dotProductGPUPfS_S_i --------------------------
	.section	.nv.info._Z13dotProductGPUPfS_S_i,"",@"SHT_CUDA_INFO"
	.sectionflags	@""
	.align	4


	//----- nvinfo : EIATTR_CUDA_API_VERSION
	.align		4
        /*0000*/ 	.byte	0x04, 0x37
        /*0002*/ 	.short	(.L_7 - .L_6)
.L_6:
        /*0004*/ 	.word	0x00000082


	//----- nvinfo : EIATTR_KPARAM_INFO
	.align		4
.L_7:
        /*0008*/ 	.byte	0x04, 0x17
        /*000a*/ 	.short	(.L_9 - .L_8)
.L_8:
        /*000c*/ 	.word	0x00000000
        /*0010*/ 	.short	0x0003
        /*0012*/ 	.short	0x0018
        /*0014*/ 	.byte	0x00, 0xf0, 0x11, 0x00


	//----- nvinfo : EIATTR_KPARAM_INFO
	.align		4
.L_9:
        /*0018*/ 	.byte	0x04, 0x17
        /*001a*/ 	.short	(.L_11 - .L_10)
.L_10:
        /*001c*/ 	.word	0x00000000
        /*0020*/ 	.short	0x0002
        /*0022*/ 	.short	0x0010
        /*0024*/ 	.byte	0x00, 0xf5, 0x21, 0x00


	//----- nvinfo : EIATTR_KPARAM_INFO
	.align		4
.L_11:
        /*0028*/ 	.byte	0x04, 0x17
        /*002a*/ 	.short	(.L_13 - .L_12)
.L_12:
        /*002c*/ 	.word	0x00000000
        /*0030*/ 	.short	0x0001
        /*0032*/ 	.short	0x0008
        /*0034*/ 	.byte	0x00, 0xf5, 0x21, 0x00


	//----- nvinfo : EIATTR_KPARAM_INFO
	.align		4
.L_13:
        /*0038*/ 	.byte	0x04, 0x17
        /*003a*/ 	.short	(.L_15 - .L_14)
.L_14:
        /*003c*/ 	.word	0x00000000
        /*0040*/ 	.short	0x0000
        /*0042*/ 	.short	0x0000
        /*0044*/ 	.byte	0x00, 0xf5, 0x21, 0x00


	//----- nvinfo : EIATTR_SPARSE_MMA_MASK
	.align		4
.L_15:
        /*0048*/ 	.byte	0x03, 0x50
        /*004a*/ 	.short	0x0000


	//----- nvinfo : EIATTR_MAXREG_COUNT
	.align		4
        /*004c*/ 	.byte	0x03, 0x1b
        /*004e*/ 	.short	0x00ff


	//----- nvinfo : EIATTR_MERCURY_ISA_VERSION
	.align		4
        /*0050*/ 	.byte	0x03, 0x5f
        /*0052*/ 	.short	0x0101


	//----- nvinfo : EIATTR_VRC_CTA_INIT_COUNT
	.align		4
        /*0054*/ 	.byte	0x02, 0x4a
	.zero		1
	.zero		1


	//----- nvinfo : EIATTR_EXIT_INSTR_OFFSETS
	.align		4
        /*0058*/ 	.byte	0x04, 0x1c
        /*005a*/ 	.short	(.L_17 - .L_16)


	//   ....[0]....
.L_16:
        /*005c*/ 	.word	0x000001b0


	//----- nvinfo : EIATTR_CRS_STACK_SIZE
	.align		4
.L_17:
        /*0060*/ 	.byte	0x04, 0x1e
        /*0062*/ 	.short	(.L_19 - .L_18)
.L_18:
        /*0064*/ 	.word	0x00000000


	//----- nvinfo : EIATTR_CBANK_PARAM_SIZE
	.align		4
.L_19:
        /*0068*/ 	.byte	0x03, 0x19
        /*006a*/ 	.short	0x001c


	//----- nvinfo : EIATTR_PARAM_CBANK
	.align		4
        /*006c*/ 	.byte	0x04, 0x0a
        /*006e*/ 	.short	(.L_21 - .L_20)
	.align		4
.L_20:
        /*0070*/ 	.word	index@(.nv.constant0._Z13dotProductGPUPfS_S_i)
        /*0074*/ 	.short	0x0380
        /*0076*/ 	.short	0x001c


	//----- nvinfo : EIATTR_SW_WAR
	.align		4
.L_21:
        /*0078*/ 	.byte	0x04, 0x36
        /*007a*/ 	.short	(.L_23 - .L_22)
.L_22:
        /*007c*/ 	.word	0x00000008
.L_23:


//--------------------- .nv.callgraph             --------------------------
	.section	.nv.callgraph,"",@"SHT_CUDA_CALLGRAPH"
	.align	4
	.sectionentsize	8
	.align		4
        /*0000*/ 	.word	0x00000000
	.align		4
        /*0004*/ 	.word	0xffffffff
	.align		4
        /*0008*/ 	.word	0x00000000
	.align		4
        /*000c*/ 	.word	0xfffffffe
	.align		4
        /*0010*/ 	.word	0x00000000
	.align		4
        /*0014*/ 	.word	0xfffffffd
	.align		4
        /*0018*/ 	.word	0x00000000
	.align		4
        /*001c*/ 	.word	0xfffffffc


//--------------------- .text._Z13dotProductGPUPfS_S_i --------------------------
	.section	.text._Z13dotProductGPUPfS_S_i,"ax",@progbits
	.align	128
        .global         _Z13dotProductGPUPfS_S_i
        .type           _Z13dotProductGPUPfS_S_i,@function
        .size           _Z13dotProductGPUPfS_S_i,(.L_x_4 - _Z13dotProductGPUPfS_S_i)
        .other          _Z13dotProductGPUPfS_S_i,@"STO_CUDA_ENTRY STV_DEFAULT"
_Z13dotProductGPUPfS_S_i:
.text._Z13dotProductGPUPfS_S_i:
[----:B------:R-:W-:Y:S01]  /*0000*/  LDC R1, c[0x0][0x37c] ;  /* 0x0000df00ff017b82 */ /* 0x000fe20000000800 */
[----:B------:R-:W0:Y:S07]  /*0010*/  S2R R0, SR_TID.X ;  /* 0x0000000000007919 */ /* 0x000e2e0000002100 */
[----:B------:R-:W0:Y:S01]  /*0020*/  S2UR UR4, SR_CTAID.X ;  /* 0x00000000000479c3 */ /* 0x000e220000002500 */
[----:B------:R-:W1:Y:S01]  /*0030*/  LDCU UR7, c[0x0][0x398] ;  /* 0x00007300ff0777ac */ /* 0x000e620008000800 */
[----:B------:R-:W-:Y:S01]  /*0040*/  BSSY.RECONVERGENT B0, `(.L_x_0) ;  /* 0x0000015000007945 */ /* 0x000fe20003800200 */
[----:B------:R-:W-:-:S05]  /*0050*/  HFMA2 R13, -RZ, RZ, 0, 0 ;  /* 0x00000000ff0d7431 */ /* 0x000fca00000001ff */
[----:B------:R-:W0:Y:S08]  /*0060*/  LDC R15, c[0x0][0x360] ;  /* 0x0000d800ff0f7b82 */ /* 0x000e300000000800 */
[----:B------:R-:W2:Y:S01]  /*0070*/  LDC.64 R6, c[0x0][0x390] ;  /* 0x0000e400ff067b82 */ /* 0x000ea20000000a00 */
[----:B0-----:R-:W-:Y:S01]  /*0080*/  IMAD R0, R15, UR4, R0 ;  /* 0x000000040f007c24 */ /* 0x001fe2000f8e0200 */
[----:B------:R-:W0:Y:S04]  /*0090*/  LDCU.64 UR4, c[0x0][0x358] ;  /* 0x00006b00ff0477ac */ /* 0x000e280008000a00 */
[----:B-1----:R-:W-:-:S13]  /*00a0*/  ISETP.GE.AND P0, PT, R0, UR7, PT ;  /* 0x0000000700007c0c */ /* 0x002fda000bf06270 */
[----:B--2---:R-:W-:Y:S05]  /*00b0*/  @P0 BRA `(.L_x_1) ;  /* 0x0000000000340947 */ /* 0x004fea0003800000 */
[----:B------:R-:W1:Y:S01]  /*00c0*/  LDC.64 R8, c[0x0][0x380] ;  /* 0x0000e000ff087b82 */ /* 0x000e620000000a00 */
[----:B------:R-:W2:Y:S01]  /*00d0*/  LDCU UR6, c[0x0][0x370] ;  /* 0x00006e00ff0677ac */ /* 0x000ea20008000800 */
[----:B------:R-:W-:-:S06]  /*00e0*/  MOV R13, RZ ;  /* 0x000000ff000d7202 */ /* 0x000fcc0000000f00 */
[----:B------:R-:W3:Y:S01]  /*00f0*/  LDC.64 R10, c[0x0][0x388] ;  /* 0x0000e200ff0a7b82 */ /* 0x000ee20000000a00 */
[----:B--2---:R-:W-:-:S07]  /*0100*/  IMAD R15, R15, UR6, RZ ;  /* 0x000000060f0f7c24 */ /* 0x004fce000f8e02ff */
.L_x_2:
[----:B-1----:R-:W-:-:S04]  /*0110*/  IMAD.WIDE R2, R0, 0x4, R8 ;  /* 0x0000000400027825 */ /* 0x002fc800078e0208 */
[----:B---3--:R-:W-:Y:S02]  /*0120*/  IMAD.WIDE R4, R0, 0x4, R10 ;  /* 0x0000000400047825 */ /* 0x008fe400078e020a */
[----:B0-----:R-:W2:Y:S04]  /*0130*/  LDG.E R2, desc[UR4][R2.64] ;  /* 0x0000000402027981 */ /* 0x001ea8000c1e1900 */
[----:B------:R-:W2:Y:S01]  /*0140*/  LDG.E R4, desc[UR4][R4.64] ;  /* 0x0000000404047981 */ /* 0x000ea2000c1e1900 */
[----:B------:R-:W-:-:S04]  /*0150*/  IADD3 R0, PT, PT, R15, R0, RZ ;  /* 0x000000000f007210 */ /* 0x000fc80007ffe0ff */
[----:B------:R-:W-:Y:S01]  /*0160*/  ISETP.GE.AND P0, PT, R0, UR7, PT ;  /* 0x0000000700007c0c */ /* 0x000fe2000bf06270 */
[----:B--2---:R-:W-:-:S12]  /*0170*/  FFMA R13, R2, R4, R13 ;  /* 0x00000004020d7223 */ /* 0x004fd8000000000d */
[----:B------:R-:W-:Y:S05]  /*0180*/  @!P0 BRA `(.L_x_2) ;  /* 0xfffffffc00e08947 */ /* 0x000fea000383ffff */
.L_x_1:
[----:B0-----:R-:W-:Y:S05]  /*0190*/  BSYNC.RECONVERGENT B0 ;  /* 0x0000000000007941 */ /* 0x001fea0003800200 */
.L_x_0:
[----:B------:R-:W-:Y:S01]  /*01a0*/  REDG.E.ADD.F32.FTZ.RN.STRONG.GPU desc[UR4][R6.64], R13 ;  /* 0x0000000d060079a6 */ /* 0x000fe2000c12f304 */
[----:B------:R-:W-:Y:S05]  /*01b0*/  EXIT ;  /* 0x000000000000794d */ /* 0x000fea0003800000 */
.L_x_3:
[----:B------:R-:W-:-:S00]  /*01c0*/  BRA `(.L_x_3) ;  /* 0xfffffffc00fc7947 */ /* 0x000fc0000383ffff */
[----:B------:R-:W-:-:S00]  /*01d0*/  NOP ;  /* 0x0000000000007918 */ /* 0x000fc00000000000 */
        /* <DEDUP_REMOVED lines=10> */
.L_x_4:


//--------------------- .nv.shared.reserved.0     --------------------------
	.section	.nv.shared.reserved.0,"aw",@nobits
	.weak		__nv_reservedSMEM_offset_0_alias
	.size		__nv_reservedSMEM_offset_0_alias, 0, 64
	.other		__nv_reservedSMEM_offset_0_alias,@"STO_CUDA_RESERVED_SHARED STV_DEFAULT"
__nv_reservedSMEM_offset_0_alias:
	.zero		0
	.zero		64


//--------------------- .nv.constant0._Z13dotProductGPUPfS_S_i --------------------------
	.section	.nv.constant0._Z13dotProductGPUPfS_S_i,"a",@progbits
	.sectionflags	@""
	.align	4
.nv.constant0._Z13dotProductGPUPfS_S_i:
	.zero		924


//--------------------- SYMBOLS --------------------------

	.type		.nv.reservedSmem.offset0,@object
	.size		.nv.reservedSmem.offset0,0x4
